//
// Generated by NVIDIA NVVM Compiler
//
// Compiler Build ID: CL-36424714
// Cuda compilation tools, release 13.0, V13.0.88
// Based on NVVM 20.0.0
//

.version 9.0
.target sm_100
.address_size 64

	// .globl	_Z11my_checksumiiPfS_

.visible .entry _Z11my_checksumiiPfS_(
	.param .u32 _Z11my_checksumiiPfS__param_0,
	.param .u32 _Z11my_checksumiiPfS__param_1,
	.param .u64 .ptr .align 1 _Z11my_checksumiiPfS__param_2,
	.param .u64 .ptr .align 1 _Z11my_checksumiiPfS__param_3
)
{
	.reg .pred 	%p<10>;
	.reg .b32 	%r<23>;
	.reg .b32 	%f<94>;
	.reg .b64 	%rd<55>;

	ld.param.u32 	%r12, [_Z11my_checksumiiPfS__param_0];
	ld.param.u32 	%r13, [_Z11my_checksumiiPfS__param_1];
	ld.param.u64 	%rd18, [_Z11my_checksumiiPfS__param_2];
	ld.param.u64 	%rd17, [_Z11my_checksumiiPfS__param_3];
	cvta.to.global.u64 	%rd1, %rd18;
	mov.u32 	%r14, %tid.x;
	mov.u32 	%r15, %ctaid.x;
	mov.u32 	%r16, %ntid.x;
	mad.lo.s32 	%r1, %r15, %r16, %r14;
	mov.u32 	%r17, %ctaid.y;
	mul.lo.s32 	%r2, %r12, %r17;
	setp.lt.s32 	%p1, %r13, 1;
	mov.f32 	%f93, 0f00000000;
	@%p1 bra 	$L__BB0_13;
	mad.lo.s32 	%r18, %r2, %r13, %r1;
	mul.wide.u32 	%rd19, %r18, 4;
	add.s64 	%rd52, %rd1, %rd19;
	ld.global.f32 	%f83, [%rd52];
	and.b32  	%r3, %r13, 15;
	setp.lt.u32 	%p2, %r13, 16;
	mov.f32 	%f93, 0f00000000;
	@%p2 bra 	$L__BB0_4;
	mul.wide.s32 	%rd3, %r12, 64;
	mul.wide.s32 	%rd4, %r12, 4;
	and.b32  	%r19, %r13, 2147483632;
	neg.s32 	%r21, %r19;
	mov.f32 	%f93, 0f00000000;
	mov.u64 	%rd50, %rd52;
$L__BB0_3:
	.pragma "nounroll";
	add.f32 	%f28, %f93, %f83;
	add.s64 	%rd20, %rd50, %rd4;
	ld.global.f32 	%f29, [%rd20];
	add.f32 	%f30, %f28, %f29;
	add.s64 	%rd21, %rd20, %rd4;
	ld.global.f32 	%f31, [%rd21];
	add.f32 	%f32, %f30, %f31;
	add.s64 	%rd22, %rd21, %rd4;
	ld.global.f32 	%f33, [%rd22];
	add.f32 	%f34, %f32, %f33;
	add.s64 	%rd23, %rd22, %rd4;
	ld.global.f32 	%f35, [%rd23];
	add.f32 	%f36, %f34, %f35;
	add.s64 	%rd24, %rd23, %rd4;
	ld.global.f32 	%f37, [%rd24];
	add.f32 	%f38, %f36, %f37;
	add.s64 	%rd25, %rd24, %rd4;
	ld.global.f32 	%f39, [%rd25];
	add.f32 	%f40, %f38, %f39;
	add.s64 	%rd26, %rd25, %rd4;
	ld.global.f32 	%f41, [%rd26];
	add.f32 	%f42, %f40, %f41;
	add.s64 	%rd27, %rd26, %rd4;
	ld.global.f32 	%f43, [%rd27];
	add.f32 	%f44, %f42, %f43;
	add.s64 	%rd28, %rd27, %rd4;
	ld.global.f32 	%f45, [%rd28];
	add.f32 	%f46, %f44, %f45;
	add.s64 	%rd29, %rd28, %rd4;
	ld.global.f32 	%f47, [%rd29];
	add.f32 	%f48, %f46, %f47;
	add.s64 	%rd30, %rd29, %rd4;
	ld.global.f32 	%f49, [%rd30];
	add.f32 	%f50, %f48, %f49;
	add.s64 	%rd31, %rd30, %rd4;
	ld.global.f32 	%f51, [%rd31];
	add.f32 	%f52, %f50, %f51;
	add.s64 	%rd32, %rd31, %rd4;
	ld.global.f32 	%f53, [%rd32];
	add.f32 	%f54, %f52, %f53;
	add.s64 	%rd33, %rd32, %rd4;
	ld.global.f32 	%f55, [%rd33];
	add.f32 	%f56, %f54, %f55;
	add.s64 	%rd34, %rd33, %rd4;
	ld.global.f32 	%f57, [%rd34];
	add.f32 	%f93, %f56, %f57;
	add.s64 	%rd6, %rd34, %rd4;
	ld.global.f32 	%f83, [%rd6];
	add.s64 	%rd52, %rd50, %rd3;
	add.s32 	%r21, %r21, 16;
	setp.ne.s32 	%p3, %r21, 0;
	mov.u64 	%rd50, %rd6;
	@%p3 bra 	$L__BB0_3;
$L__BB0_4:
	setp.eq.s32 	%p4, %r3, 0;
	@%p4 bra 	$L__BB0_13;
	and.b32  	%r7, %r13, 7;
	setp.lt.u32 	%p5, %r3, 8;
	@%p5 bra 	$L__BB0_7;
	add.f32 	%f59, %f93, %f83;
	mul.wide.s32 	%rd35, %r12, 4;
	add.s64 	%rd36, %rd52, %rd35;
	ld.global.f32 	%f60, [%rd36];
	add.f32 	%f61, %f59, %f60;
	add.s64 	%rd37, %rd36, %rd35;
	ld.global.f32 	%f62, [%rd37];
	add.f32 	%f63, %f61, %f62;
	add.s64 	%rd38, %rd37, %rd35;
	ld.global.f32 	%f64, [%rd38];
	add.f32 	%f65, %f63, %f64;
	add.s64 	%rd39, %rd38, %rd35;
	ld.global.f32 	%f66, [%rd39];
	add.f32 	%f67, %f65, %f66;
	add.s64 	%rd40, %rd39, %rd35;
	ld.global.f32 	%f68, [%rd40];
	add.f32 	%f69, %f67, %f68;
	add.s64 	%rd41, %rd40, %rd35;
	ld.global.f32 	%f70, [%rd41];
	add.f32 	%f71, %f69, %f70;
	add.s64 	%rd42, %rd41, %rd35;
	ld.global.f32 	%f72, [%rd42];
	add.f32 	%f93, %f71, %f72;
	add.s64 	%rd52, %rd42, %rd35;
	ld.global.f32 	%f83, [%rd52];
$L__BB0_7:
	setp.eq.s32 	%p6, %r7, 0;
	@%p6 bra 	$L__BB0_13;
	and.b32  	%r8, %r13, 3;
	setp.lt.u32 	%p7, %r7, 4;
	@%p7 bra 	$L__BB0_10;
	add.f32 	%f74, %f93, %f83;
	mul.wide.s32 	%rd43, %r12, 4;
	add.s64 	%rd44, %rd52, %rd43;
	ld.global.f32 	%f75, [%rd44];
	add.f32 	%f76, %f74, %f75;
	add.s64 	%rd45, %rd44, %rd43;
	ld.global.f32 	%f77, [%rd45];
	add.f32 	%f78, %f76, %f77;
	add.s64 	%rd46, %rd45, %rd43;
	ld.global.f32 	%f79, [%rd46];
	add.f32 	%f93, %f78, %f79;
	add.s64 	%rd52, %rd46, %rd43;
	ld.global.f32 	%f83, [%rd52];
$L__BB0_10:
	setp.eq.s32 	%p8, %r8, 0;
	@%p8 bra 	$L__BB0_13;
	mul.wide.s32 	%rd13, %r12, 4;
	add.s64 	%rd54, %rd52, %rd13;
	neg.s32 	%r22, %r8;
$L__BB0_12:
	.pragma "nounroll";
	add.f32 	%f93, %f93, %f83;
	ld.global.f32 	%f83, [%rd54];
	add.s64 	%rd54, %rd54, %rd13;
	add.s32 	%r22, %r22, 1;
	setp.ne.s32 	%p9, %r22, 0;
	@%p9 bra 	$L__BB0_12;
$L__BB0_13:
	cvta.to.global.u64 	%rd47, %rd17;
	add.s32 	%r20, %r2, %r1;
	mul.wide.u32 	%rd48, %r20, 4;
	add.s64 	%rd49, %rd47, %rd48;
	st.global.f32 	[%rd49], %f93;
	ret;

}
	// .globl	_Z11my_checksumiiPdS_
.visible .entry _Z11my_checksumiiPdS_(
	.param .u32 _Z11my_checksumiiPdS__param_0,
	.param .u32 _Z11my_checksumiiPdS__param_1,
	.param .u64 .ptr .align 1 _Z11my_checksumiiPdS__param_2,
	.param .u64 .ptr .align 1 _Z11my_checksumiiPdS__param_3
)
{
	.reg .pred 	%p<10>;
	.reg .b32 	%r<23>;
	.reg .b64 	%rd<55>;
	.reg .b64 	%fd<94>;

	ld.param.u32 	%r12, [_Z11my_checksumiiPdS__param_0];
	ld.param.u32 	%r13, [_Z11my_checksumiiPdS__param_1];
	ld.param.u64 	%rd18, [_Z11my_checksumiiPdS__param_2];
	ld.param.u64 	%rd17, [_Z11my_checksumiiPdS__param_3];
	cvta.to.global.u64 	%rd1, %rd18;
	mov.u32 	%r14, %tid.x;
	mov.u32 	%r15, %ctaid.x;
	mov.u32 	%r16, %ntid.x;
	mad.lo.s32 	%r1, %r15, %r16, %r14;
	mov.u32 	%r17, %ctaid.y;
	mul.lo.s32 	%r2, %r12, %r17;
	setp.lt.s32 	%p1, %r13, 1;
	mov.f64 	%fd93, 0d0000000000000000;
	@%p1 bra 	$L__BB1_13;
	mad.lo.s32 	%r18, %r2, %r13, %r1;
	mul.wide.u32 	%rd19, %r18, 8;
	add.s64 	%rd52, %rd1, %rd19;
	ld.global.f64 	%fd83, [%rd52];
	and.b32  	%r3, %r13, 15;
	setp.lt.u32 	%p2, %r13, 16;
	mov.f64 	%fd93, 0d0000000000000000;
	@%p2 bra 	$L__BB1_4;
	mul.wide.s32 	%rd3, %r12, 128;
	mul.wide.s32 	%rd4, %r12, 8;
	and.b32  	%r19, %r13, 2147483632;
	neg.s32 	%r21, %r19;
	mov.f64 	%fd93, 0d0000000000000000;
	mov.u64 	%rd50, %rd52;
$L__BB1_3:
	.pragma "nounroll";
	add.f64 	%fd28, %fd93, %fd83;
	add.s64 	%rd20, %rd50, %rd4;
	ld.global.f64 	%fd29, [%rd20];
	add.f64 	%fd30, %fd28, %fd29;
	add.s64 	%rd21, %rd20, %rd4;
	ld.global.f64 	%fd31, [%rd21];
	add.f64 	%fd32, %fd30, %fd31;
	add.s64 	%rd22, %rd21, %rd4;
	ld.global.f64 	%fd33, [%rd22];
	add.f64 	%fd34, %fd32, %fd33;
	add.s64 	%rd23, %rd22, %rd4;
	ld.global.f64 	%fd35, [%rd23];
	add.f64 	%fd36, %fd34, %fd35;
	add.s64 	%rd24, %rd23, %rd4;
	ld.global.f64 	%fd37, [%rd24];
	add.f64 	%fd38, %fd36, %fd37;
	add.s64 	%rd25, %rd24, %rd4;
	ld.global.f64 	%fd39, [%rd25];
	add.f64 	%fd40, %fd38, %fd39;
	add.s64 	%rd26, %rd25, %rd4;
	ld.global.f64 	%fd41, [%rd26];
	add.f64 	%fd42, %fd40, %fd41;
	add.s64 	%rd27, %rd26, %rd4;
	ld.global.f64 	%fd43, [%rd27];
	add.f64 	%fd44, %fd42, %fd43;
	add.s64 	%rd28, %rd27, %rd4;
	ld.global.f64 	%fd45, [%rd28];
	add.f64 	%fd46, %fd44, %fd45;
	add.s64 	%rd29, %rd28, %rd4;
	ld.global.f64 	%fd47, [%rd29];
	add.f64 	%fd48, %fd46, %fd47;
	add.s64 	%rd30, %rd29, %rd4;
	ld.global.f64 	%fd49, [%rd30];
	add.f64 	%fd50, %fd48, %fd49;
	add.s64 	%rd31, %rd30, %rd4;
	ld.global.f64 	%fd51, [%rd31];
	add.f64 	%fd52, %fd50, %fd51;
	add.s64 	%rd32, %rd31, %rd4;
	ld.global.f64 	%fd53, [%rd32];
	add.f64 	%fd54, %fd52, %fd53;
	add.s64 	%rd33, %rd32, %rd4;
	ld.global.f64 	%fd55, [%rd33];
	add.f64 	%fd56, %fd54, %fd55;
	add.s64 	%rd34, %rd33, %rd4;
	ld.global.f64 	%fd57, [%rd34];
	add.f64 	%fd93, %fd56, %fd57;
	add.s64 	%rd6, %rd34, %rd4;
	ld.global.f64 	%fd83, [%rd6];
	add.s64 	%rd52, %rd50, %rd3;
	add.s32 	%r21, %r21, 16;
	setp.ne.s32 	%p3, %r21, 0;
	mov.u64 	%rd50, %rd6;
	@%p3 bra 	$L__BB1_3;
$L__BB1_4:
	setp.eq.s32 	%p4, %r3, 0;
	@%p4 bra 	$L__BB1_13;
	and.b32  	%r7, %r13, 7;
	setp.lt.u32 	%p5, %r3, 8;
	@%p5 bra 	$L__BB1_7;
	add.f64 	%fd59, %fd93, %fd83;
	mul.wide.s32 	%rd35, %r12, 8;
	add.s64 	%rd36, %rd52, %rd35;
	ld.global.f64 	%fd60, [%rd36];
	add.f64 	%fd61, %fd59, %fd60;
	add.s64 	%rd37, %rd36, %rd35;
	ld.global.f64 	%fd62, [%rd37];
	add.f64 	%fd63, %fd61, %fd62;
	add.s64 	%rd38, %rd37, %rd35;
	ld.global.f64 	%fd64, [%rd38];
	add.f64 	%fd65, %fd63, %fd64;
	add.s64 	%rd39, %rd38, %rd35;
	ld.global.f64 	%fd66, [%rd39];
	add.f64 	%fd67, %fd65, %fd66;
	add.s64 	%rd40, %rd39, %rd35;
	ld.global.f64 	%fd68, [%rd40];
	add.f64 	%fd69, %fd67, %fd68;
	add.s64 	%rd41, %rd40, %rd35;
	ld.global.f64 	%fd70, [%rd41];
	add.f64 	%fd71, %fd69, %fd70;
	add.s64 	%rd42, %rd41, %rd35;
	ld.global.f64 	%fd72, [%rd42];
	add.f64 	%fd93, %fd71, %fd72;
	add.s64 	%rd52, %rd42, %rd35;
	ld.global.f64 	%fd83, [%rd52];
$L__BB1_7:
	setp.eq.s32 	%p6, %r7, 0;
	@%p6 bra 	$L__BB1_13;
	and.b32  	%r8, %r13, 3;
	setp.lt.u32 	%p7, %r7, 4;
	@%p7 bra 	$L__BB1_10;
	add.f64 	%fd74, %fd93, %fd83;
	mul.wide.s32 	%rd43, %r12, 8;
	add.s64 	%rd44, %rd52, %rd43;
	ld.global.f64 	%fd75, [%rd44];
	add.f64 	%fd76, %fd74, %fd75;
	add.s64 	%rd45, %rd44, %rd43;
	ld.global.f64 	%fd77, [%rd45];
	add.f64 	%fd78, %fd76, %fd77;
	add.s64 	%rd46, %rd45, %rd43;
	ld.global.f64 	%fd79, [%rd46];
	add.f64 	%fd93, %fd78, %fd79;
	add.s64 	%rd52, %rd46, %rd43;
	ld.global.f64 	%fd83, [%rd52];
$L__BB1_10:
	setp.eq.s32 	%p8, %r8, 0;
	@%p8 bra 	$L__BB1_13;
	mul.wide.s32 	%rd13, %r12, 8;
	add.s64 	%rd54, %rd52, %rd13;
	neg.s32 	%r22, %r8;
$L__BB1_12:
	.pragma "nounroll";
	add.f64 	%fd93, %fd93, %fd83;
	ld.global.f64 	%fd83, [%rd54];
	add.s64 	%rd54, %rd54, %rd13;
	add.s32 	%r22, %r22, 1;
	setp.ne.s32 	%p9, %r22, 0;
	@%p9 bra 	$L__BB1_12;
$L__BB1_13:
	cvta.to.global.u64 	%rd47, %rd17;
	add.s32 	%r20, %r2, %r1;
	mul.wide.u32 	%rd48, %r20, 8;
	add.s64 	%rd49, %rd47, %rd48;
	st.global.f64 	[%rd49], %fd93;
	ret;

}


// ===== COMPILED SASS (sm_100) =====

	.target	sm_100

	.elftype	@"ET_EXEC"


//--------------------- .note.nv.tkinfo           --------------------------
	.section	.note.nv.tkinfo,"",@"SHT_NOTE"
	.sectionflags	@"SHF_NOTE_NV_TKINFO"
	.tkinfo
        /*0018*/ 	.word	0x00000002
        /*0030*/ 	.string	""
        /*0030*/ 	.string	"ptxas"
        /*0030*/ 	.string	"Cuda compilation tools, release 13.0, V13.0.88"
        /*0030*/ 	.string	"Build cuda_13.0.r13.0/compiler.36424714_0"
        /*0030*/ 	.string	"-arch sm_100 -m 64 "



//--------------------- .note.nv.cuinfo           --------------------------
	.section	.note.nv.cuinfo,"",@"SHT_NOTE"
	.sectionflags	@"SHF_NOTE_NV_CUINFO"
        /*0018*/ 	.short	0x0002
        /*001a*/ 	.short	0x0064
        /*001c*/ 	.short	0x0082
	.zero		2


//--------------------- .nv.info                  --------------------------
	.section	.nv.info,"",@"SHT_CUDA_INFO"
	.align	4


	//----- nvinfo : EIATTR_REGCOUNT
	.align		4
        /*0000*/ 	.byte	0x04, 0x2f
        /*0002*/ 	.short	(.L_1 - .L_0)
	.align		4
.L_0:
        /*0004*/ 	.word	index@(_Z11my_checksumiiPfS_)
        /*0008*/ 	.word	0x00000020


	//----- nvinfo : EIATTR_FRAME_SIZE
	.align		4
.L_1:
        /*000c*/ 	.byte	0x04, 0x11
        /*000e*/ 	.short	(.L_3 - .L_2)
	.align		4
.L_2:
        /*0010*/ 	.word	index@(_Z11my_checksumiiPfS_)
        /*0014*/ 	.word	0x00000000


	//----- nvinfo : EIATTR_REGCOUNT
	.align		4
.L_3:
        /*0018*/ 	.byte	0x04, 0x2f
        /*001a*/ 	.short	(.L_5 - .L_4)
	.align		4
.L_4:
        /*001c*/ 	.word	index@(_Z11my_checksumiiPdS_)
        /*0020*/ 	.word	0x00000020


	//----- nvinfo : EIATTR_FRAME_SIZE
	.align		4
.L_5:
        /*0024*/ 	.byte	0x04, 0x11
        /*0026*/ 	.short	(.L_7 - .L_6)
	.align		4
.L_6:
        /*0028*/ 	.word	index@(_Z11my_checksumiiPdS_)
        /*002c*/ 	.word	0x00000000


	//----- nvinfo : EIATTR_MIN_STACK_SIZE
	.align		4
.L_7:
        /*0030*/ 	.byte	0x04, 0x12
        /*0032*/ 	.short	(.L_9 - .L_8)
	.align		4
.L_8:
        /*0034*/ 	.word	index@(_Z11my_checksumiiPdS_)
        /*0038*/ 	.word	0x00000000


	//----- nvinfo : EIATTR_MIN_STACK_SIZE
	.align		4
.L_9:
        /*003c*/ 	.byte	0x04, 0x12
        /*003e*/ 	.short	(.L_11 - .L_10)
	.align		4
.L_10:
        /*0040*/ 	.word	index@(_Z11my_checksumiiPfS_)
        /*0044*/ 	.word	0x00000000
.L_11:


//--------------------- .nv.compat                --------------------------
	.section	.nv.compat,"",@"SHT_CUDA_COMPAT_INFO"
	.align	4
        /*0000*/ 	.byte	0x02, 0x09, 0x00, 0x00, 0x02, 0x02, 0x01, 0x00, 0x02, 0x05, 0x05, 0x00, 0x03, 0x07, 0x01, 0x01
        /*0010*/ 	.byte	0x02, 0x03, 0x00, 0x00, 0x02, 0x06, 0x01, 0x00, 0x04, 0x0b, 0x08, 0x00, 0x01, 0x00, 0x00, 0x00
        /*0020*/ 	.byte	0x00, 0x00, 0x00, 0x00


//--------------------- .nv.info._Z11my_checksumiiPdS_ --------------------------
	.section	.nv.info._Z11my_checksumiiPdS_,"",@"SHT_CUDA_INFO"
	.sectionflags	@""
	.align	4


	//----- nvinfo : EIATTR_CUDA_API_VERSION
	.align		4
        /*0000*/ 	.byte	0x04, 0x37
        /*0002*/ 	.short	(.L_13 - .L_12)
.L_12:
        /*0004*/ 	.word	0x00000082


	//----- nvinfo : EIATTR_KPARAM_INFO
	.align		4
.L_13:
        /*0008*/ 	.byte	0x04, 0x17
        /*000a*/ 	.short	(.L_15 - .L_14)
.L_14:
        /*000c*/ 	.word	0x00000000
        /*0010*/ 	.short	0x0003
        /*0012*/ 	.short	0x0010
        /*0014*/ 	.byte	0x00, 0xf5, 0x21, 0x00


	//----- nvinfo : EIATTR_KPARAM_INFO
	.align		4
.L_15:
        /*0018*/ 	.byte	0x04, 0x17
        /*001a*/ 	.short	(.L_17 - .L_16)
.L_16:
        /*001c*/ 	.word	0x00000000
        /*0020*/ 	.short	0x0002
        /*0022*/ 	.short	0x0008
        /*0024*/ 	.byte	0x00, 0xf5, 0x21, 0x00


	//----- nvinfo : EIATTR_KPARAM_INFO
	.align		4
.L_17:
        /*0028*/ 	.byte	0x04, 0x17
        /*002a*/ 	.short	(.L_19 - .L_18)
.L_18:
        /*002c*/ 	.word	0x00000000
        /*0030*/ 	.short	0x0001
        /*0032*/ 	.short	0x0004
        /*0034*/ 	.byte	0x00, 0xf0, 0x11, 0x00


	//----- nvinfo : EIATTR_KPARAM_INFO
	.align		4
.L_19:
        /*0038*/ 	.byte	0x04, 0x17
        /*003a*/ 	.short	(.L_21 - .L_20)
.L_20:
        /*003c*/ 	.word	0x00000000
        /*0040*/ 	.short	0x0000
        /*0042*/ 	.short	0x0000
        /*0044*/ 	.byte	0x00, 0xf0, 0x11, 0x00


	//----- nvinfo : EIATTR_SPARSE_MMA_MASK
	.align		4
.L_21:
        /*0048*/ 	.byte	0x03, 0x50
        /*004a*/ 	.short	0x0000


	//----- nvinfo : EIATTR_MAXREG_COUNT
	.align		4
        /*004c*/ 	.byte	0x03, 0x1b
        /*004e*/ 	.short	0x00ff


	//----- nvinfo : EIATTR_MERCURY_ISA_VERSION
	.align		4
        /*0050*/ 	.byte	0x03, 0x5f
        /*0052*/ 	.short	0x0101


	//----- nvinfo : EIATTR_VRC_CTA_INIT_COUNT
	.align		4
        /*0054*/ 	.byte	0x02, 0x4a
	.zero		1
	.zero		1


	//----- nvinfo : EIATTR_EXIT_INSTR_OFFSETS
	.align		4
        /*0058*/ 	.byte	0x04, 0x1c
        /*005a*/ 	.short	(.L_23 - .L_22)


	//   ....[0]....
.L_22:
        /*005c*/ 	.word	0x00000890


	//----- nvinfo : EIATTR_CBANK_PARAM_SIZE
	.align		4
.L_23:
        /*0060*/ 	.byte	0x03, 0x19
        /*0062*/ 	.short	0x0018


	//----- nvinfo : EIATTR_PARAM_CBANK
	.align		4
        /*0064*/ 	.byte	0x04, 0x0a
        /*0066*/ 	.short	(.L_25 - .L_24)
	.align		4
.L_24:
        /*0068*/ 	.word	index@(.nv.constant0._Z11my_checksumiiPdS_)
        /*006c*/ 	.short	0x0380
        /*006e*/ 	.short	0x0018


	//----- nvinfo : EIATTR_SW_WAR
	.align		4
.L_25:
        /*0070*/ 	.byte	0x04, 0x36
        /*0072*/ 	.short	(.L_27 - .L_26)
.L_26:
        /*0074*/ 	.word	0x00000008
.L_27:


//--------------------- .nv.info._Z11my_checksumiiPfS_ --------------------------
	.section	.nv.info._Z11my_checksumiiPfS_,"",@"SHT_CUDA_INFO"
	.sectionflags	@""
	.align	4


	//----- nvinfo : EIATTR_CUDA_API_VERSION
	.align		4
        /*0000*/ 	.byte	0x04, 0x37
        /*0002*/ 	.short	(.L_29 - .L_28)
.L_28:
        /*0004*/ 	.word	0x00000082


	//----- nvinfo : EIATTR_KPARAM_INFO
	.align		4
.L_29:
        /*0008*/ 	.byte	0x04, 0x17
        /*000a*/ 	.short	(.L_31 - .L_30)
.L_30:
        /*000c*/ 	.word	0x00000000
        /*0010*/ 	.short	0x0003
        /*0012*/ 	.short	0x0010
        /*0014*/ 	.byte	0x00, 0xf5, 0x21, 0x00


	//----- nvinfo : EIATTR_KPARAM_INFO
	.align		4
.L_31:
        /*0018*/ 	.byte	0x04, 0x17
        /*001a*/ 	.short	(.L_33 - .L_32)
.L_32:
        /*001c*/ 	.word	0x00000000
        /*0020*/ 	.short	0x0002
        /*0022*/ 	.short	0x0008
        /*0024*/ 	.byte	0x00, 0xf5, 0x21, 0x00


	//----- nvinfo : EIATTR_KPARAM_INFO
	.align		4
.L_33:
        /*0028*/ 	.byte	0x04, 0x17
        /*002a*/ 	.short	(.L_35 - .L_34)
.L_34:
        /*002c*/ 	.word	0x00000000
        /*0030*/ 	.short	0x0001
        /*0032*/ 	.short	0x0004
        /*0034*/ 	.byte	0x00, 0xf0, 0x11, 0x00


	//----- nvinfo : EIATTR_KPARAM_INFO
	.align		4
.L_35:
        /*0038*/ 	.byte	0x04, 0x17
        /*003a*/ 	.short	(.L_37 - .L_36)
.L_36:
        /*003c*/ 	.word	0x00000000
        /*0040*/ 	.short	0x0000
        /*0042*/ 	.short	0x0000
        /*0044*/ 	.byte	0x00, 0xf0, 0x11, 0x00


	//----- nvinfo : EIATTR_SPARSE_MMA_MASK
	.align		4
.L_37:
        /*0048*/ 	.byte	0x03, 0x50
        /*004a*/ 	.short	0x0000


	//----- nvinfo : EIATTR_MAXREG_COUNT
	.align		4
        /*004c*/ 	.byte	0x03, 0x1b
        /*004e*/ 	.short	0x00ff


	//----- nvinfo : EIATTR_MERCURY_ISA_VERSION
	.align		4
        /*0050*/ 	.byte	0x03, 0x5f
        /*0052*/ 	.short	0x0101


	//----- nvinfo : EIATTR_VRC_CTA_INIT_COUNT
	.align		4
        /*0054*/ 	.byte	0x02, 0x4a
	.zero		1
	.zero		1


	//----- nvinfo : EIATTR_EXIT_INSTR_OFFSETS
	.align		4
        /*0058*/ 	.byte	0x04, 0x1c
        /*005a*/ 	.short	(.L_39 - .L_38)


	//   ....[0]....
.L_38:
        /*005c*/ 	.word	0x00000890


	//----- nvinfo : EIATTR_CBANK_PARAM_SIZE
	.align		4
.L_39:
        /*0060*/ 	.byte	0x03, 0x19
        /*0062*/ 	.short	0x0018


	//----- nvinfo : EIATTR_PARAM_CBANK
	.align		4
        /*0064*/ 	.byte	0x04, 0x0a
        /*0066*/ 	.short	(.L_41 - .L_40)
	.align		4
.L_40:
        /*0068*/ 	.word	index@(.nv.constant0._Z11my_checksumiiPfS_)
        /*006c*/ 	.short	0x0380
        /*006e*/ 	.short	0x0018


	//----- nvinfo : EIATTR_SW_WAR
	.align		4
.L_41:
        /*0070*/ 	.byte	0x04, 0x36
        /*0072*/ 	.short	(.L_43 - .L_42)
.L_42:
        /*0074*/ 	.word	0x00000008
.L_43:


//--------------------- .nv.callgraph             --------------------------
	.section	.nv.callgraph,"",@"SHT_CUDA_CALLGRAPH"
	.align	4
	.sectionentsize	8
	.align		4
        /*0000*/ 	.word	0x00000000
	.align		4
        /*0004*/ 	.word	0xffffffff
	.align		4
        /*0008*/ 	.word	0x00000000
	.align		4
        /*000c*/ 	.word	0xfffffffe
	.align		4
        /*0010*/ 	.word	0x00000000
	.align		4
        /*0014*/ 	.word	0xfffffffd
	.align		4
        /*0018*/ 	.word	0x00000000
	.align		4
        /*001c*/ 	.word	0xfffffffc


//--------------------- .text._Z11my_checksumiiPdS_ --------------------------
	.section	.text._Z11my_checksumiiPdS_,"ax",@progbits
	.align	128
        .global         _Z11my_checksumiiPdS_
        .type           _Z11my_checksumiiPdS_,@function
        .size           _Z11my_checksumiiPdS_,(.L_x_14 - _Z11my_checksumiiPdS_)
        .other          _Z11my_checksumiiPdS_,@"STO_CUDA_ENTRY STV_DEFAULT"
_Z11my_checksumiiPdS_:
.text._Z11my_checksumiiPdS_:
[----:B------:R-:W-:Y:S08]  /*0000*/  LDC R1, c[0x0][0x37c] ;  /* 0x0000df00ff017b82 */ /* 0x000ff00000000800 */
[----:B------:R-:W0:Y:S01]  /*0010*/  LDC.64 R4, c[0x0][0x380] ;  /* 0x0000e000ff047b82 */ /* 0x000e220000000a00 */
[----:B------:R-:W1:Y:S01]  /*0020*/  S2R R0, SR_TID.X ;  /* 0x0000000000007919 */ /* 0x000e620000002100 */
[----:B------:R-:W2:Y:S01]  /*0030*/  LDCU.64 UR4, c[0x0][0x358] ;  /* 0x00006b00ff0477ac */ /* 0x000ea20008000a00 */
[----:B------:R-:W-:-:S05]  /*0040*/  CS2R R22, SRZ ;  /* 0x0000000000167805 */ /* 0x000fca000001ff00 */
[----:B------:R-:W1:Y:S08]  /*0050*/  S2UR UR6, SR_CTAID.X ;  /* 0x00000000000679c3 */ /* 0x000e700000002500 */
[----:B------:R-:W1:Y:S08]  /*0060*/  LDC R3, c[0x0][0x360] ;  /* 0x0000d800ff037b82 */ /* 0x000e700000000800 */
[----:B------:R-:W3:Y:S01]  /*0070*/  S2UR UR7, SR_CTAID.Y ;  /* 0x00000000000779c3 */ /* 0x000ee20000002600 */
[----:B0-----:R-:W-:Y:S01]  /*0080*/  ISETP.GE.AND P0, PT, R5, 0x1, PT ;  /* 0x000000010500780c */ /* 0x001fe20003f06270 */
[----:B-1----:R-:W-:-:S02]  /*0090*/  IMAD R0, R3, UR6, R0 ;  /* 0x0000000603007c24 */ /* 0x002fc4000f8e0200 */
[----:B---3--:R-:W-:-:S10]  /*00a0*/  IMAD R3, R4, UR7, RZ ;  /* 0x0000000704037c24 */ /* 0x008fd4000f8e02ff */
[----:B--2---:R-:W-:Y:S05]  /*00b0*/  @!P0 BRA `(.L_x_0) ;  /* 0x0000000400e48947 */ /* 0x004fea0003800000 */
[----:B------:R-:W0:Y:S01]  /*00c0*/  LDC.64 R6, c[0x0][0x388] ;  /* 0x0000e200ff067b82 */ /* 0x000e220000000a00 */
[----:B------:R-:W-:Y:S01]  /*00d0*/  ISETP.GE.U32.AND P0, PT, R5, 0x10, PT ;  /* 0x000000100500780c */ /* 0x000fe20003f06070 */
[----:B------:R-:W-:Y:S01]  /*00e0*/  IMAD R9, R3, R5, R0 ;  /* 0x0000000503097224 */ /* 0x000fe200078e0200 */
[----:B------:R-:W-:Y:S02]  /*00f0*/  LOP3.LUT R2, R5, 0xf, RZ, 0xc0, !PT ;  /* 0x0000000f05027812 */ /* 0x000fe400078ec0ff */
[----:B------:R-:W-:Y:S01]  /*0100*/  CS2R R22, SRZ ;  /* 0x0000000000167805 */ /* 0x000fe2000001ff00 */
[----:B0-----:R-:W-:-:S05]  /*0110*/  IMAD.WIDE.U32 R6, R9, 0x8, R6 ;  /* 0x0000000809067825 */ /* 0x001fca00078e0006 */
[----:B------:R0:W5:Y:S03]  /*0120*/  LDG.E.64 R10, desc[UR4][R6.64] ;  /* 0x00000004060a7981 */ /* 0x000166000c1e1b00 */
[----:B------:R-:W-:Y:S05]  /*0130*/  @!P0 BRA `(.L_x_1) ;  /* 0x0000000000e48947 */ /* 0x000fea0003800000 */
[----:B------:R-:W-:Y:S02]  /*0140*/  LOP3.LUT R28, R5, 0x7ffffff0, RZ, 0xc0, !PT ;  /* 0x7ffffff0051c7812 */ /* 0x000fe400078ec0ff */
[----:B------:R-:W-:Y:S02]  /*0150*/  CS2R R22, SRZ ;  /* 0x0000000000167805 */ /* 0x000fe4000001ff00 */
[----:B------:R-:W-:-:S07]  /*0160*/  IADD3 R28, PT, PT, -R28, RZ, RZ ;  /* 0x000000ff1c1c7210 */ /* 0x000fce0007ffe1ff */
.L_x_2:
[----:B------:R-:W-:-:S05]  /*0170*/  IMAD.WIDE R8, R4, 0x8, R6 ;  /* 0x0000000804087825 */ /* 0x000fca00078e0206 */
[----:B------:R1:W2:Y:S02]  /*0180*/  LDG.E.64 R24, desc[UR4][R8.64] ;  /* 0x0000000408187981 */ /* 0x0002a4000c1e1b00 */
[----:B-1----:R-:W-:-:S05]  /*0190*/  IMAD.WIDE R8, R4, 0x8, R8 ;  /* 0x0000000804087825 */ /* 0x002fca00078e0208 */
[----:B------:R-:W3:Y:S01]  /*01a0*/  LDG.E.64 R12, desc[UR4][R8.64] ;  /* 0x00000004080c7981 */ /* 0x000ee2000c1e1b00 */
[----:B------:R-:W-:-:S05]  /*01b0*/  IMAD.WIDE R16, R4, 0x8, R8 ;  /* 0x0000000804107825 */ /* 0x000fca00078e0208 */
[----:B------:R-:W4:Y:S01]  /*01c0*/  LDG.E.64 R14, desc[UR4][R16.64] ;  /* 0x00000004100e7981 */ /* 0x000f22000c1e1b00 */
[----:B------:R-:W-:-:S04]  /*01d0*/  IMAD.WIDE R18, R4, 0x8, R16 ;  /* 0x0000000804127825 */ /* 0x000fc800078e0210 */
[C---:B------:R-:W-:Y:S01]  /*01e0*/  IMAD.WIDE R20, R4.reuse, 0x8, R18 ;  /* 0x0000000804147825 */ /* 0x040fe200078e0212 */
[----:B------:R-:W4:Y:S03]  /*01f0*/  LDG.E.64 R16, desc[UR4][R18.64] ;  /* 0x0000000412107981 */ /* 0x000f26000c1e1b00 */
[C---:B------:R-:W-:Y:S01]  /*0200*/  IMAD.WIDE R26, R4.reuse, 0x8, R20 ;  /* 0x00000008041a7825 */ /* 0x040fe200078e0214 */
[----:B------:R-:W4:Y:S04]  /*0210*/  LDG.E.64 R18, desc[UR4][R20.64] ;  /* 0x0000000414127981 */ /* 0x000f28000c1e1b00 */
[----:B------:R1:W4:Y:S01]  /*0220*/  LDG.E.64 R20, desc[UR4][R26.64] ;  /* 0x000000041a147981 */ /* 0x000322000c1e1b00 */
[----:B-----5:R-:W-:Y:S01]  /*0230*/  DADD R10, R10, R22 ;  /* 0x000000000a0a7229 */ /* 0x020fe20000000016 */
[----:B-1----:R-:W-:-:S05]  /*0240*/  IMAD.WIDE R26, R4, 0x8, R26 ;  /* 0x00000008041a7825 */ /* 0x002fca00078e021a */
[----:B------:R-:W4:Y:S01]  /*0250*/  LDG.E.64 R8, desc[UR4][R26.64] ;  /* 0x000000041a087981 */ /* 0x000f22000c1e1b00 */
[----:B------:R-:W-:Y:S01]  /*0260*/  IMAD.WIDE R22, R4, 0x8, R26 ;  /* 0x0000000804167825 */ /* 0x000fe200078e021a */
[----:B--2---:R-:W-:-:S04]  /*0270*/  DADD R10, R10, R24 ;  /* 0x000000000a0a7229 */ /* 0x004fc80000000018 */
[----:B------:R1:W2:Y:S02]  /*0280*/  LDG.E.64 R24, desc[UR4][R22.64] ;  /* 0x0000000416187981 */ /* 0x0002a4000c1e1b00 */
[----:B-1----:R-:W-:Y:S02]  /*0290*/  IMAD.WIDE R22, R4, 0x8, R22 ;  /* 0x0000000804167825 */ /* 0x002fe400078e0216 */
[----:B---3--:R-:W-:-:S03]  /*02a0*/  DADD R12, R10, R12 ;  /* 0x000000000a0c7229 */ /* 0x008fc6000000000c */
[----:B------:R1:W3:Y:S05]  /*02b0*/  LDG.E.64 R10, desc[UR4][R22.64] ;  /* 0x00000004160a7981 */ /* 0x0002ea000c1e1b00 */
[----:B----4-:R-:W-:Y:S01]  /*02c0*/  DADD R14, R12, R14 ;  /* 0x000000000c0e7229 */ /* 0x010fe2000000000e */
[----:B-1----:R-:W-:-:S05]  /*02d0*/  IMAD.WIDE R22, R4, 0x8, R22 ;  /* 0x0000000804167825 */ /* 0x002fca00078e0216 */
[----:B------:R-:W4:Y:S01]  /*02e0*/  LDG.E.64 R12, desc[UR4][R22.64] ;  /* 0x00000004160c7981 */ /* 0x000f22000c1e1b00 */
[----:B------:R-:W-:Y:S01]  /*02f0*/  IMAD.WIDE R26, R4, 0x8, R22 ;  /* 0x00000008041a7825 */ /* 0x000fe200078e0216 */
[----:B------:R-:W-:-:S04]  /*0300*/  DADD R16, R14, R16 ;  /* 0x000000000e107229 */ /* 0x000fc80000000010 */
[----:B------:R1:W4:Y:S04]  /*0310*/  LDG.E.64 R14, desc[UR4][R26.64] ;  /* 0x000000041a0e7981 */ /* 0x000328000c1e1b00 */
[----:B------:R-:W-:Y:S01]  /*0320*/  DADD R18, R16, R18 ;  /* 0x0000000010127229 */ /* 0x000fe20000000012 */
[----:B-1----:R-:W-:-:S05]  /*0330*/  IMAD.WIDE R26, R4, 0x8, R26 ;  /* 0x00000008041a7825 */ /* 0x002fca00078e021a */
[----:B------:R1:W4:Y:S02]  /*0340*/  LDG.E.64 R16, desc[UR4][R26.64] ;  /* 0x000000041a107981 */ /* 0x000324000c1e1b00 */
[----:B------:R-:W-:Y:S01]  /*0350*/  DADD R20, R18, R20 ;  /* 0x0000000012147229 */ /* 0x000fe20000000014 */
[----:B-1----:R-:W-:-:S05]  /*0360*/  IMAD.WIDE R26, R4, 0x8, R26 ;  /* 0x00000008041a7825 */ /* 0x002fca00078e021a */
[----:B------:R-:W4:Y:S01]  /*0370*/  LDG.E.64 R18, desc[UR4][R26.64] ;  /* 0x000000041a127981 */ /* 0x000f22000c1e1b00 */
[----:B------:R-:W-:Y:S01]  /*0380*/  IMAD.WIDE R22, R4, 0x8, R26 ;  /* 0x0000000804167825 */ /* 0x000fe200078e021a */
[----:B------:R-:W-:-:S04]  /*0390*/  DADD R8, R20, R8 ;  /* 0x0000000014087229 */ /* 0x000fc80000000008 */
[----:B------:R1:W4:Y:S02]  /*03a0*/  LDG.E.64 R20, desc[UR4][R22.64] ;  /* 0x0000000416147981 */ /* 0x000324000c1e1b00 */
[----:B-1----:R-:W-:-:S05]  /*03b0*/  IMAD.WIDE R22, R4, 0x8, R22 ;  /* 0x0000000804167825 */ /* 0x002fca00078e0216 */
[----:B------:R-:W4:Y:S01]  /*03c0*/  LDG.E.64 R26, desc[UR4][R22.64] ;  /* 0x00000004161a7981 */ /* 0x000f22000c1e1b00 */
[----:B------:R-:W-:-:S04]  /*03d0*/  IADD3 R28, PT, PT, R28, 0x10, RZ ;  /* 0x000000101c1c7810 */ /* 0x000fc80007ffe0ff */
[----:B------:R-:W-:Y:S01]  /*03e0*/  ISETP.NE.AND P0, PT, R28, RZ, PT ;  /* 0x000000ff1c00720c */ /* 0x000fe20003f05270 */
[----:B--2---:R-:W-:-:S08]  /*03f0*/  DADD R24, R8, R24 ;  /* 0x0000000008187229 */ /* 0x004fd00000000018 */
[----:B---3--:R-:W-:-:S08]  /*0400*/  DADD R24, R24, R10 ;  /* 0x0000000018187229 */ /* 0x008fd0000000000a */
[----:B----4-:R-:W-:-:S08]  /*0410*/  DADD R12, R24, R12 ;  /* 0x00000000180c7229 */ /* 0x010fd0000000000c */
[----:B------:R-:W-:-:S08]  /*0420*/  DADD R12, R12, R14 ;  /* 0x000000000c0c7229 */ /* 0x000fd0000000000e */
[----:B------:R-:W-:Y:S01]  /*0430*/  DADD R12, R12, R16 ;  /* 0x000000000c0c7229 */ /* 0x000fe20000000010 */
[----:B------:R-:W-:Y:S02]  /*0440*/  MOV R8, R6 ;  /* 0x0000000600087202 */ /* 0x000fe40000000f00 */
[----:B------:R-:W-:Y:S01]  /*0450*/  MOV R9, R7 ;  /* 0x0000000700097202 */ /* 0x000fe20000000f00 */
[----:B0-----:R-:W-:-:S05]  /*0460*/  IMAD.WIDE R6, R4, 0x8, R22 ;  /* 0x0000000804067825 */ /* 0x001fca00078e0216 */
[----:B------:R1:W5:Y:S01]  /*0470*/  LDG.E.64 R10, desc[UR4][R6.64] ;  /* 0x00000004060a7981 */ /* 0x000362000c1e1b00 */
[----:B------:R-:W-:-:S08]  /*0480*/  DADD R12, R12, R18 ;  /* 0x000000000c0c7229 */ /* 0x000fd00000000012 */
[----:B------:R-:W-:-:S08]  /*0490*/  DADD R12, R12, R20 ;  /* 0x000000000c0c7229 */ /* 0x000fd00000000014 */
[----:B------:R-:W-:Y:S01]  /*04a0*/  DADD R22, R12, R26 ;  /* 0x000000000c167229 */ /* 0x000fe2000000001a */
[----:B-1----:R-:W-:Y:S10]  /*04b0*/  @P0 BRA `(.L_x_2) ;  /* 0xfffffffc002c0947 */ /* 0x002ff4000383ffff */
[----:B------:R-:W-:-:S07]  /*04c0*/  IMAD.WIDE R6, R4, 0x80, R8 ;  /* 0x0000008004067825 */ /* 0x000fce00078e0208 */
.L_x_1:
[----:B------:R-:W-:-:S13]  /*04d0*/  ISETP.NE.AND P0, PT, R2, RZ, PT ;  /* 0x000000ff0200720c */ /* 0x000fda0003f05270 */
[----:B------:R-:W-:Y:S05]  /*04e0*/  @!P0 BRA `(.L_x_0) ;  /* 0x0000000000d88947 */ /* 0x000fea0003800000 */
[----:B------:R-:W-:Y:S02]  /*04f0*/  ISETP.GE.U32.AND P0, PT, R2, 0x8, PT ;  /* 0x000000080200780c */ /* 0x000fe40003f06070 */
[----:B------:R-:W-:-:S04]  /*0500*/  LOP3.LUT R26, R5, 0x7, RZ, 0xc0, !PT ;  /* 0x00000007051a7812 */ /* 0x000fc800078ec0ff */
[----:B------:R-:W-:-:S07]  /*0510*/  ISETP.NE.AND P1, PT, R26, RZ, PT ;  /* 0x000000ff1a00720c */ /* 0x000fce0003f25270 */
[----:B------:R-:W-:Y:S06]  /*0520*/  @!P0 BRA `(.L_x_3) ;  /* 0x0000000000608947 */ /* 0x000fec0003800000 */
[----:B0-----:R-:W-:-:S05]  /*0530*/  IMAD.WIDE R6, R4, 0x8, R6 ;  /* 0x0000000804067825 */ /* 0x001fca00078e0206 */
[----:B------:R-:W2:Y:S01]  /*0540*/  LDG.E.64 R8, desc[UR4][R6.64] ;  /* 0x0000000406087981 */ /* 0x000ea2000c1e1b00 */
[----:B------:R-:W-:-:S05]  /*0550*/  IMAD.WIDE R28, R4, 0x8, R6 ;  /* 0x00000008041c7825 */ /* 0x000fca00078e0206 */
[----:B------:R0:W3:Y:S02]  /*0560*/  LDG.E.64 R12, desc[UR4][R28.64] ;  /* 0x000000041c0c7981 */ /* 0x0000e4000c1e1b00 */
[----:B0-----:R-:W-:-:S05]  /*0570*/  IMAD.WIDE R28, R4, 0x8, R28 ;  /* 0x00000008041c7825 */ /* 0x001fca00078e021c */
[----:B------:R-:W4:Y:S01]  /*0580*/  LDG.E.64 R14, desc[UR4][R28.64] ;  /* 0x000000041c0e7981 */ /* 0x000f22000c1e1b00 */
[----:B------:R-:W-:-:S05]  /*0590*/  IMAD.WIDE R18, R4, 0x8, R28 ;  /* 0x0000000804127825 */ /* 0x000fca00078e021c */
[----:B------:R-:W4:Y:S01]  /*05a0*/  LDG.E.64 R16, desc[UR4][R18.64] ;  /* 0x0000000412107981 */ /* 0x000f22000c1e1b00 */
[----:B------:R-:W-:-:S04]  /*05b0*/  IMAD.WIDE R20, R4, 0x8, R18 ;  /* 0x0000000804147825 */ /* 0x000fc800078e0212 */
[C---:B------:R-:W-:Y:S01]  /*05c0*/  IMAD.WIDE R24, R4.reuse, 0x8, R20 ;  /* 0x0000000804187825 */ /* 0x040fe200078e0214 */
[----:B------:R-:W4:Y:S03]  /*05d0*/  LDG.E.64 R18, desc[UR4][R20.64] ;  /* 0x0000000414127981 */ /* 0x000f26000c1e1b00 */
[----:B------:R-:W-:Y:S01]  /*05e0*/  IMAD.WIDE R6, R4, 0x8, R24 ;  /* 0x0000000804067825 */ /* 0x000fe200078e0218 */
[----:B------:R-:W4:Y:S01]  /*05f0*/  LDG.E.64 R20, desc[UR4][R24.64] ;  /* 0x0000000418147981 */ /* 0x000f22000c1e1b00 */
[----:B-----5:R-:W-:-:S03]  /*0600*/  DADD R22, R22, R10 ;  /* 0x0000000016167229 */ /* 0x020fc6000000000a */
[----:B------:R0:W4:Y:S02]  /*0610*/  LDG.E.64 R24, desc[UR4][R6.64] ;  /* 0x0000000406187981 */ /* 0x000124000c1e1b00 */
[----:B0-----:R-:W-:-:S05]  /*0620*/  IMAD.WIDE R6, R4, 0x8, R6 ;  /* 0x0000000804067825 */ /* 0x001fca00078e0206 */
[----:B------:R1:W5:Y:S01]  /*0630*/  LDG.E.64 R10, desc[UR4][R6.64] ;  /* 0x00000004060a7981 */ /* 0x000362000c1e1b00 */
[----:B--2---:R-:W-:-:S08]  /*0640*/  DADD R8, R22, R8 ;  /* 0x0000000016087229 */ /* 0x004fd00000000008 */
[----:B---3--:R-:W-:-:S08]  /*0650*/  DADD R8, R8, R12 ;  /* 0x0000000008087229 */ /* 0x008fd0000000000c */
[----:B----4-:R-:W-:-:S08]  /*0660*/  DADD R8, R8, R14 ;  /* 0x0000000008087229 */ /* 0x010fd0000000000e */
[----:B------:R-:W-:-:S08]  /*0670*/  DADD R8, R8, R16 ;  /* 0x0000000008087229 */ /* 0x000fd00000000010 */
[----:B------:R-:W-:-:S08]  /*0680*/  DADD R8, R8, R18 ;  /* 0x0000000008087229 */ /* 0x000fd00000000012 */
[----:B------:R-:W-:-:S08]  /*0690*/  DADD R8, R8, R20 ;  /* 0x0000000008087229 */ /* 0x000fd00000000014 */
[----:B-1----:R-:W-:-:S11]  /*06a0*/  DADD R22, R8, R24 ;  /* 0x0000000008167229 */ /* 0x002fd60000000018 */
.L_x_3:
[----:B------:R-:W-:Y:S05]  /*06b0*/  @!P1 BRA `(.L_x_0) ;  /* 0x0000000000649947 */ /* 0x000fea0003800000 */
[----:B------:R-:W-:Y:S02]  /*06c0*/  ISETP.GE.U32.AND P0, PT, R26, 0x4, PT ;  /* 0x000000041a00780c */ /* 0x000fe40003f06070 */
[----:B------:R-:W-:-:S04]  /*06d0*/  LOP3.LUT R5, R5, 0x3, RZ, 0xc0, !PT ;  /* 0x0000000305057812 */ /* 0x000fc800078ec0ff */
[----:B------:R-:W-:-:S07]  /*06e0*/  ISETP.NE.AND P1, PT, R5, RZ, PT ;  /* 0x000000ff0500720c */ /* 0x000fce0003f25270 */
[----:B------:R-:W-:Y:S06]  /*06f0*/  @!P0 BRA `(.L_x_4) ;  /* 0x0000000000308947 */ /* 0x000fec0003800000 */
[----:B------:R-:W-:-:S05]  /*0700*/  IMAD.WIDE R8, R4, 0x8, R6 ;  /* 0x0000000804087825 */ /* 0x000fca00078e0206 */
[----:B------:R-:W2:Y:S01]  /*0710*/  LDG.E.64 R12, desc[UR4][R8.64] ;  /* 0x00000004080c7981 */ /* 0x000ea2000c1e1b00 */
[----:B------:R-:W-:-:S05]  /*0720*/  IMAD.WIDE R14, R4, 0x8, R8 ;  /* 0x00000008040e7825 */ /* 0x000fca00078e0208 */
[----:B------:R-:W3:Y:S01]  /*0730*/  LDG.E.64 R16, desc[UR4][R14.64] ;  /* 0x000000040e107981 */ /* 0x000ee2000c1e1b00 */
[----:B------:R-:W-:-:S05]  /*0740*/  IMAD.WIDE R18, R4, 0x8, R14 ;  /* 0x0000000804127825 */ /* 0x000fca00078e020e */
[----:B------:R-:W4:Y:S01]  /*0750*/  LDG.E.64 R20, desc[UR4][R18.64] ;  /* 0x0000000412147981 */ /* 0x000f22000c1e1b00 */
[----:B0-----:R-:W-:Y:S01]  /*0760*/  IMAD.WIDE R6, R4, 0x8, R18 ;  /* 0x0000000804067825 */ /* 0x001fe200078e0212 */
[----:B-----5:R-:W-:-:S04]  /*0770*/  DADD R22, R22, R10 ;  /* 0x0000000016167229 */ /* 0x020fc8000000000a */
[----:B------:R1:W5:Y:S04]  /*0780*/  LDG.E.64 R10, desc[UR4][R6.64] ;  /* 0x00000004060a7981 */ /* 0x000368000c1e1b00 */
[----:B--2---:R-:W-:-:S08]  /*0790*/  DADD R12, R22, R12 ;  /* 0x00000000160c7229 */ /* 0x004fd0000000000c */
[----:B---3--:R-:W-:-:S08]  /*07a0*/  DADD R12, R12, R16 ;  /* 0x000000000c0c7229 */ /* 0x008fd00000000010 */
[----:B-1--4-:R-:W-:-:S11]  /*07b0*/  DADD R22, R12, R20 ;  /* 0x000000000c167229 */ /* 0x012fd60000000014 */
.L_x_4:
[----:B------:R-:W-:Y:S05]  /*07c0*/  @!P1 BRA `(.L_x_0) ;  /* 0x0000000000209947 */ /* 0x000fea0003800000 */
[----:B0-----:R-:W-:Y:S01]  /*07d0*/  IMAD.WIDE R6, R4, 0x8, R6 ;  /* 0x0000000804067825 */ /* 0x001fe200078e0206 */
[----:B------:R-:W-:-:S07]  /*07e0*/  IADD3 R5, PT, PT, -R5, RZ, RZ ;  /* 0x000000ff05057210 */ /* 0x000fce0007ffe1ff */
.L_x_5:
[----:B------:R-:W-:Y:S01]  /*07f0*/  IADD3 R5, PT, PT, R5, 0x1, RZ ;  /* 0x0000000105057810 */ /* 0x000fe20007ffe0ff */
[----:B-----5:R-:W-:Y:S01]  /*0800*/  DADD R22, R10, R22 ;  /* 0x000000000a167229 */ /* 0x020fe20000000016 */
[----:B------:R0:W5:Y:S02]  /*0810*/  LDG.E.64 R10, desc[UR4][R6.64] ;  /* 0x00000004060a7981 */ /* 0x000164000c1e1b00 */
[----:B------:R-:W-:Y:S01]  /*0820*/  ISETP.NE.AND P0, PT, R5, RZ, PT ;  /* 0x000000ff0500720c */ /* 0x000fe20003f05270 */
[----:B0-----:R-:W-:-:S12]  /*0830*/  IMAD.WIDE R6, R4, 0x8, R6 ;  /* 0x0000000804067825 */ /* 0x001fd800078e0206 */
[----:B------:R-:W-:Y:S05]  /*0840*/  @P0 BRA `(.L_x_5) ;  /* 0xfffffffc00e80947 */ /* 0x000fea000383ffff */
.L_x_0:
[----:B------:R-:W1:Y:S01]  /*0850*/  LDC.64 R4, c[0x0][0x390] ;  /* 0x0000e400ff047b82 */ /* 0x000e620000000a00 */
[----:B------:R-:W-:-:S05]  /*0860*/  IADD3 R3, PT, PT, R0, R3, RZ ;  /* 0x0000000300037210 */ /* 0x000fca0007ffe0ff */
[----:B-1----:R-:W-:-:S05]  /*0870*/  IMAD.WIDE.U32 R2, R3, 0x8, R4 ;  /* 0x0000000803027825 */ /* 0x002fca00078e0004 */
[----:B------:R-:W-:Y:S01]  /*0880*/  STG.E.64 desc[UR4][R2.64], R22 ;  /* 0x0000001602007986 */ /* 0x000fe2000c101b04 */
[----:B------:R-:W-:Y:S05]  /*0890*/  EXIT ;  /* 0x000000000000794d */ /* 0x000fea0003800000 */
.L_x_6:
[----:B------:R-:W-:-:S00]  /*08a0*/  BRA `(.L_x_6) ;  /* 0xfffffffc00fc7947 */ /* 0x000fc0000383ffff */
[----:B------:R-:W-:-:S00]  /*08b0*/  NOP ;  /* 0x0000000000007918 */ /* 0x000fc00000000000 */
        /* <DEDUP_REMOVED lines=12> */
.L_x_14:


//--------------------- .text._Z11my_checksumiiPfS_ --------------------------
	.section	.text._Z11my_checksumiiPfS_,"ax",@progbits
	.align	128
        .global         _Z11my_checksumiiPfS_
        .type           _Z11my_checksumiiPfS_,@function
        .size           _Z11my_checksumiiPfS_,(.L_x_15 - _Z11my_checksumiiPfS_)
        .other          _Z11my_checksumiiPfS_,@"STO_CUDA_ENTRY STV_DEFAULT"
_Z11my_checksumiiPfS_:
.text._Z11my_checksumiiPfS_:
[----:B------:R-:W-:Y:S08]  /*0000*/  LDC R1, c[0x0][0x37c] ;  /* 0x0000df00ff017b82 */ /* 0x000ff00000000800 */
[----:B------:R-:W0:Y:S01]  /*0010*/  LDC.64 R16, c[0x0][0x380] ;  /* 0x0000e000ff107b82 */ /* 0x000e220000000a00 */
[----:B------:R-:W1:Y:S01]  /*0020*/  S2R R0, SR_TID.X ;  /* 0x0000000000007919 */ /* 0x000e620000002100 */
[----:B------:R-:W2:Y:S01]  /*0030*/  LDCU.64 UR4, c[0x0][0x358] ;  /* 0x00006b00ff0477ac */ /* 0x000ea20008000a00 */
[----:B------:R-:W-:-:S05]  /*0040*/  HFMA2 R7, -RZ, RZ, 0, 0 ;  /* 0x00000000ff077431 */ /* 0x000fca00000001ff */
        /* <DEDUP_REMOVED lines=11> */
[----:B------:R-:W-:Y:S01]  /*0100*/  MOV R7, RZ ;  /* 0x000000ff00077202 */ /* 0x000fe20000000f00 */
[----:B0-----:R-:W-:-:S05]  /*0110*/  IMAD.WIDE.U32 R12, R5, 0x4, R12 ;  /* 0x00000004050c7825 */ /* 0x001fca00078e000c */
[----:B------:R0:W5:Y:S03]  /*0120*/  LDG.E R6, desc[UR4][R12.64] ;  /* 0x000000040c067981 */ /* 0x000166000c1e1900 */
[----:B------:R-:W-:Y:S05]  /*0130*/  @!P0 BRA `(.L_x_8) ;  /* 0x0000000000e48947 */ /* 0x000fea0003800000 */
[----:B------:R-:W-:Y:S02]  /*0140*/  LOP3.LUT R8, R17, 0x7ffffff0, RZ, 0xc0, !PT ;  /* 0x7ffffff011087812 */ /* 0x000fe400078ec0ff */
[----:B------:R-:W-:Y:S02]  /*0150*/  MOV R7, RZ ;  /* 0x000000ff00077202 */ /* 0x000fe40000000f00 */
[----:B------:R-:W-:-:S07]  /*0160*/  IADD3 R8, PT, PT, -R8, RZ, RZ ;  /* 0x000000ff08087210 */ /* 0x000fce0007ffe1ff */
.L_x_9:
[----:B------:R-:W-:-:S05]  /*0170*/  IMAD.WIDE R10, R16, 0x4, R12 ;  /* 0x00000004100a7825 */ /* 0x000fca00078e020c */
[----:B------:R1:W2:Y:S02]  /*0180*/  LDG.E R5, desc[UR4][R10.64] ;  /* 0x000000040a057981 */ /* 0x0002a4000c1e1900 */
[----:B-1----:R-:W-:-:S05]  /*0190*/  IMAD.WIDE R10, R16, 0x4, R10 ;  /* 0x00000004100a7825 */ /* 0x002fca00078e020a */
[----:B------:R-:W3:Y:S01]  /*01a0*/  LDG.E R2, desc[UR4][R10.64] ;  /* 0x000000040a027981 */ /* 0x000ee2000c1e1900 */
[----:B------:R-:W-:-:S04]  /*01b0*/  IMAD.WIDE R26, R16, 0x4, R10 ;  /* 0x00000004101a7825 */ /* 0x000fc800078e020a */
[C---:B------:R-:W-:Y:S02]  /*01c0*/  IMAD.WIDE R18, R16.reuse, 0x4, R26 ;  /* 0x0000000410127825 */ /* 0x040fe400078e021a */
[----:B------:R-:W4:Y:S02]  /*01d0*/  LDG.E R26, desc[UR4][R26.64] ;  /* 0x000000041a1a7981 */ /* 0x000f24000c1e1900 */
[C---:B------:R-:W-:Y:S02]  /*01e0*/  IMAD.WIDE R14, R16.reuse, 0x4, R18 ;  /* 0x00000004100e7825 */ /* 0x040fe400078e0212 */
[----:B------:R1:W4:Y:S04]  /*01f0*/  LDG.E R25, desc[UR4][R18.64] ;  /* 0x0000000412197981 */ /* 0x000328000c1e1900 */
[----:B------:R0:W4:Y:S01]  /*0200*/  LDG.E R24, desc[UR4][R14.64] ;  /* 0x000000040e187981 */ /* 0x000122000c1e1900 */
[----:B------:R-:W-:-:S04]  /*0210*/  IMAD.WIDE R22, R16, 0x4, R14 ;  /* 0x0000000410167825 */ /* 0x000fc800078e020e */
[C---:B------:R-:W-:Y:S02]  /*0220*/  IMAD.WIDE R28, R16.reuse, 0x4, R22 ;  /* 0x00000004101c7825 */ /* 0x040fe400078e0216 */
[----:B------:R-:W4:Y:S02]  /*0230*/  LDG.E R23, desc[UR4][R22.64] ;  /* 0x0000000416177981 */ /* 0x000f24000c1e1900 */
[----:B------:R-:W-:-:S04]  /*0240*/  IMAD.WIDE R20, R16, 0x4, R28 ;  /* 0x0000000410147825 */ /* 0x000fc800078e021c */
[C---:B-1----:R-:W-:Y:S01]  /*0250*/  IMAD.WIDE R18, R16.reuse, 0x4, R20 ;  /* 0x0000000410127825 */ /* 0x042fe200078e0214 */
[----:B------:R1:W4:Y:S04]  /*0260*/  LDG.E R22, desc[UR4][R28.64] ;  /* 0x000000041c167981 */ /* 0x000328000c1e1900 */
[----:B------:R-:W4:Y:S01]  /*0270*/  LDG.E R21, desc[UR4][R20.64] ;  /* 0x0000000414157981 */ /* 0x000f22000c1e1900 */
[----:B------:R-:W-:-:S04]  /*0280*/  IMAD.WIDE R10, R16, 0x4, R18 ;  /* 0x00000004100a7825 */ /* 0x000fc800078e0212 */
[C---:B0-----:R-:W-:Y:S02]  /*0290*/  IMAD.WIDE R14, R16.reuse, 0x4, R10 ;  /* 0x00000004100e7825 */ /* 0x041fe400078e020a */
[----:B------:R-:W4:Y:S04]  /*02a0*/  LDG.E R11, desc[UR4][R10.64] ;  /* 0x000000040a0b7981 */ /* 0x000f28000c1e1900 */
[----:B------:R-:W4:Y:S01]  /*02b0*/  LDG.E R20, desc[UR4][R18.64] ;  /* 0x0000000412147981 */ /* 0x000f22000c1e1900 */
[----:B-1----:R-:W-:-:S03]  /*02c0*/  IMAD.WIDE R28, R16, 0x4, R14 ;  /* 0x00000004101c7825 */ /* 0x002fc600078e020e */
[----:B------:R0:W4:Y:S04]  /*02d0*/  LDG.E R10, desc[UR4][R14.64] ;  /* 0x000000040e0a7981 */ /* 0x000128000c1e1900 */
[----:B------:R-:W4:Y:S01]  /*02e0*/  LDG.E R9, desc[UR4][R28.64] ;  /* 0x000000041c097981 */ /* 0x000f22000c1e1900 */
[----:B0-----:R-:W-:-:S05]  /*02f0*/  IMAD.WIDE R14, R16, 0x4, R28 ;  /* 0x00000004100e7825 */ /* 0x001fca00078e021c */
[----:B------:R-:W4:Y:S01]  /*0300*/  LDG.E R27, desc[UR4][R14.64] ;  /* 0x000000040e1b7981 */ /* 0x000f22000c1e1900 */
[----:B------:R-:W-:-:S05]  /*0310*/  IMAD.WIDE R18, R16, 0x4, R14 ;  /* 0x0000000410127825 */ /* 0x000fca00078e020e */
[----:B------:R0:W4:Y:S01]  /*0320*/  LDG.E R28, desc[UR4][R18.64] ;  /* 0x00000004121c7981 */ /* 0x000122000c1e1900 */
[----:B-----5:R-:W-:Y:S01]  /*0330*/  FADD R6, R6, R7 ;  /* 0x0000000706067221 */ /* 0x020fe20000000000 */
[----:B0-----:R-:W-:-:S05]  /*0340*/  IMAD.WIDE R18, R16, 0x4, R18 ;  /* 0x0000000410127825 */ /* 0x001fca00078e0212 */
[----:B------:R-:W4:Y:S01]  /*0350*/  LDG.E R7, desc[UR4][R18.64] ;  /* 0x0000000412077981 */ /* 0x000f22000c1e1900 */
[----:B------:R-:W-:-:S04]  /*0360*/  IADD3 R8, PT, PT, R8, 0x10, RZ ;  /* 0x0000001008087810 */ /* 0x000fc80007ffe0ff */
[----:B------:R-:W-:Y:S02]  /*0370*/  ISETP.NE.AND P0, PT, R8, RZ, PT ;  /* 0x000000ff0800720c */ /* 0x000fe40003f05270 */
[----:B------:R-:W-:Y:S02]  /*0380*/  MOV R14, R12 ;  /* 0x0000000c000e7202 */ /* 0x000fe40000000f00 */
[----:B------:R-:W-:Y:S01]  /*0390*/  MOV R15, R13 ;  /* 0x0000000d000f7202 */ /* 0x000fe20000000f00 */
[----:B------:R-:W-:-:S04]  /*03a0*/  IMAD.WIDE R12, R16, 0x4, R18 ;  /* 0x00000004100c7825 */ /* 0x000fc800078e0212 */
[----:B--2---:R-:W-:Y:S02]  /*03b0*/  FADD R5, R6, R5 ;  /* 0x0000000506057221 */ /* 0x004fe40000000000 */
[----:B------:R1:W5:Y:S02]  /*03c0*/  LDG.E R6, desc[UR4][R12.64] ;  /* 0x000000040c067981 */ /* 0x000364000c1e1900 */
[----:B---3--:R-:W-:-:S04]  /*03d0*/  FADD R5, R5, R2 ;  /* 0x0000000205057221 */ /* 0x008fc80000000000 */
[----:B----4-:R-:W-:-:S04]  /*03e0*/  FADD R26, R5, R26 ;  /* 0x0000001a051a7221 */ /* 0x010fc80000000000 */
[----:B------:R-:W-:-:S04]  /*03f0*/  FADD R25, R26, R25 ;  /* 0x000000191a197221 */ /* 0x000fc80000000000 */
        /* <DEDUP_REMOVED lines=10> */
[----:B------:R-:W-:Y:S01]  /*04a0*/  FADD R7, R28, R7 ;  /* 0x000000071c077221 */ /* 0x000fe20000000000 */
[----:B-1----:R-:W-:Y:S06]  /*04b0*/  @P0 BRA `(.L_x_9) ;  /* 0xfffffffc002c0947 */ /* 0x002fec000383ffff */
[----:B------:R-:W-:-:S07]  /*04c0*/  IMAD.WIDE R12, R16, 0x40, R14 ;  /* 0x00000040100c7825 */ /* 0x000fce00078e020e */
.L_x_8:
[----:B------:R-:W-:-:S13]  /*04d0*/  ISETP.NE.AND P0, PT, R4, RZ, PT ;  /* 0x000000ff0400720c */ /* 0x000fda0003f05270 */
[----:B------:R-:W-:Y:S05]  /*04e0*/  @!P0 BRA `(.L_x_7) ;  /* 0x0000000000d88947 */ /* 0x000fea0003800000 */
[----:B------:R-:W-:Y:S02]  /*04f0*/  ISETP.GE.U32.AND P0, PT, R4, 0x8, PT ;  /* 0x000000080400780c */ /* 0x000fe40003f06070 */
[----:B------:R-:W-:-:S04]  /*0500*/  LOP3.LUT R22, R17, 0x7, RZ, 0xc0, !PT ;  /* 0x0000000711167812 */ /* 0x000fc800078ec0ff */
[----:B------:R-:W-:-:S07]  /*0510*/  ISETP.NE.AND P1, PT, R22, RZ, PT ;  /* 0x000000ff1600720c */ /* 0x000fce0003f25270 */
[----:B------:R-:W-:Y:S06]  /*0520*/  @!P0 BRA `(.L_x_10) ;  /* 0x0000000000608947 */ /* 0x000fec0003800000 */
[----:B0-----:R-:W-:-:S05]  /*0530*/  IMAD.WIDE R12, R16, 0x4, R12 ;  /* 0x00000004100c7825 */ /* 0x001fca00078e020c */
[----:B------:R0:W2:Y:S01]  /*0540*/  LDG.E R2, desc[UR4][R12.64] ;  /* 0x000000040c027981 */ /* 0x0000a2000c1e1900 */
[----:B------:R-:W-:-:S04]  /*0550*/  IMAD.WIDE R8, R16, 0x4, R12 ;  /* 0x0000000410087825 */ /* 0x000fc800078e020c */
[C---:B------:R-:W-:Y:S02]  /*0560*/  IMAD.WIDE R10, R16.reuse, 0x4, R8 ;  /* 0x00000004100a7825 */ /* 0x040fe400078e0208 */
[----:B------:R-:W3:Y:S02]  /*0570*/  LDG.E R9, desc[UR4][R8.64] ;  /* 0x0000000408097981 */ /* 0x000ee4000c1e1900 */
[C---:B------:R-:W-:Y:S02]  /*0580*/  IMAD.WIDE R14, R16.reuse, 0x4, R10 ;  /* 0x00000004100e7825 */ /* 0x040fe400078e020a */
[----:B------:R-:W4:Y:S02]  /*0590*/  LDG.E R11, desc[UR4][R10.64] ;  /* 0x000000040a0b7981 */ /* 0x000f24000c1e1900 */
[C---:B------:R-:W-:Y:S02]  /*05a0*/  IMAD.WIDE R18, R16.reuse, 0x4, R14 ;  /* 0x0000000410127825 */ /* 0x040fe400078e020e */
[----:B------:R-:W4:Y:S02]  /*05b0*/  LDG.E R15, desc[UR4][R14.64] ;  /* 0x000000040e0f7981 */ /* 0x000f24000c1e1900 */
[----:B------:R-:W-:-:S02]  /*05c0*/  IMAD.WIDE R20, R16, 0x4, R18 ;  /* 0x0000000410147825 */ /* 0x000fc400078e0212 */
[----:B------:R-:W4:Y:S02]  /*05d0*/  LDG.E R19, desc[UR4][R18.64] ;  /* 0x0000000412137981 */ /* 0x000f24000c1e1900 */
[C---:B------:R-:W-:Y:S02]  /*05e0*/  IMAD.WIDE R4, R16.reuse, 0x4, R20 ;  /* 0x0000000410047825 */ /* 0x040fe400078e0214 */
[----:B------:R-:W4:Y:S02]  /*05f0*/  LDG.E R21, desc[UR4][R20.64] ;  /* 0x0000000414157981 */ /* 0x000f24000c1e1900 */
[----:B0-----:R-:W-:Y:S02]  /*0600*/  IMAD.WIDE R12, R16, 0x4, R4 ;  /* 0x00000004100c7825 */ /* 0x001fe400078e0204 */
[----:B------:R-:W4:Y:S02]  /*0610*/  LDG.E R23, desc[UR4][R4.64] ;  /* 0x0000000404177981 */ /* 0x000f24000c1e1900 */
[----:B-----5:R-:W-:-:S02]  /*0620*/  FADD R7, R7, R6 ;  /* 0x0000000607077221 */ /* 0x020fc40000000000 */
[----:B------:R1:W5:Y:S02]  /*0630*/  LDG.E R6, desc[UR4][R12.64] ;  /* 0x000000040c067981 */ /* 0x000364000c1e1900 */
[----:B--2---:R-:W-:-:S04]  /*0640*/  FADD R2, R7, R2 ;  /* 0x0000000207027221 */ /* 0x004fc80000000000 */
[----:B---3--:R-:W-:-:S04]  /*0650*/  FADD R2, R2, R9 ;  /* 0x0000000902027221 */ /* 0x008fc80000000000 */
[----:B----4-:R-:W-:-:S04]  /*0660*/  FADD R2, R2, R11 ;  /* 0x0000000b02027221 */ /* 0x010fc80000000000 */
[----:B------:R-:W-:-:S04]  /*0670*/  FADD R2, R2, R15 ;  /* 0x0000000f02027221 */ /* 0x000fc80000000000 */
[----:B------:R-:W-:-:S04]  /*0680*/  FADD R2, R2, R19 ;  /* 0x0000001302027221 */ /* 0x000fc80000000000 */
[----:B------:R-:W-:-:S04]  /*0690*/  FADD R2, R2, R21 ;  /* 0x0000001502027221 */ /* 0x000fc80000000000 */
[----:B-1----:R-:W-:-:S07]  /*06a0*/  FADD R7, R2, R23 ;  /* 0x0000001702077221 */ /* 0x002fce0000000000 */
.L_x_10:
[----:B------:R-:W-:Y:S05]  /*06b0*/  @!P1 BRA `(.L_x_7) ;  /* 0x0000000000649947 */ /* 0x000fea0003800000 */
[----:B------:R-:W-:Y:S02]  /*06c0*/  ISETP.GE.U32.AND P0, PT, R22, 0x4, PT ;  /* 0x000000041600780c */ /* 0x000fe40003f06070 */
[----:B------:R-:W-:-:S04]  /*06d0*/  LOP3.LUT R17, R17, 0x3, RZ, 0xc0, !PT ;  /* 0x0000000311117812 */ /* 0x000fc800078ec0ff */
[----:B------:R-:W-:-:S07]  /*06e0*/  ISETP.NE.AND P1, PT, R17, RZ, PT ;  /* 0x000000ff1100720c */ /* 0x000fce0003f25270 */
[----:B------:R-:W-:Y:S06]  /*06f0*/  @!P0 BRA `(.L_x_11) ;  /* 0x0000000000308947 */ /* 0x000fec0003800000 */
[----:B------:R-:W-:-:S04]  /*0700*/  IMAD.WIDE R4, R16, 0x4, R12 ;  /* 0x0000000410047825 */ /* 0x000fc800078e020c */
[C---:B------:R-:W-:Y:S02]  /*0710*/  IMAD.WIDE R8, R16.reuse, 0x4, R4 ;  /* 0x0000000410087825 */ /* 0x040fe400078e0204 */
[----:B------:R-:W2:Y:S02]  /*0720*/  LDG.E R4, desc[UR4][R4.64] ;  /* 0x0000000404047981 */ /* 0x000ea4000c1e1900 */
[C---:B------:R-:W-:Y:S02]  /*0730*/  IMAD.WIDE R10, R16.reuse, 0x4, R8 ;  /* 0x00000004100a7825 */ /* 0x040fe400078e0208 */
[----:B------:R-:W3:Y:S02]  /*0740*/  LDG.E R8, desc[UR4][R8.64] ;  /* 0x0000000408087981 */ /* 0x000ee4000c1e1900 */
[----:B0-----:R-:W-:Y:S02]  /*0750*/  IMAD.WIDE R12, R16, 0x4, R10 ;  /* 0x00000004100c7825 */ /* 0x001fe400078e020a */
[----:B------:R-:W4:Y:S02]  /*0760*/  LDG.E R2, desc[UR4][R10.64] ;  /* 0x000000040a027981 */ /* 0x000f24000c1e1900 */
[----:B-----5:R-:W-:-:S02]  /*0770*/  FADD R7, R7, R6 ;  /* 0x0000000607077221 */ /* 0x020fc40000000000 */
[----:B------:R1:W5:Y:S02]  /*0780*/  LDG.E R6, desc[UR4][R12.64] ;  /* 0x000000040c067981 */ /* 0x000364000c1e1900 */
[----:B--2---:R-:W-:-:S04]  /*0790*/  FADD R7, R7, R4 ;  /* 0x0000000407077221 */ /* 0x004fc80000000000 */
[----:B---3--:R-:W-:-:S04]  /*07a0*/  FADD R7, R7, R8 ;  /* 0x0000000807077221 */ /* 0x008fc80000000000 */
[----:B-1--4-:R-:W-:-:S07]  /*07b0*/  FADD R7, R7, R2 ;  /* 0x0000000207077221 */ /* 0x012fce0000000000 */
.L_x_11:
[----:B------:R-:W-:Y:S05]  /*07c0*/  @!P1 BRA `(.L_x_7) ;  /* 0x0000000000209947 */ /* 0x000fea0003800000 */
[----:B0-----:R-:W-:Y:S01]  /*07d0*/  IMAD.WIDE R12, R16, 0x4, R12 ;  /* 0x00000004100c7825 */ /* 0x001fe200078e020c */
[----:B------:R-:W-:-:S07]  /*07e0*/  IADD3 R17, PT, PT, -R17, RZ, RZ ;  /* 0x000000ff11117210 */ /* 0x000fce0007ffe1ff */
.L_x_12:
[----:B------:R-:W-:Y:S01]  /*07f0*/  IADD3 R17, PT, PT, R17, 0x1, RZ ;  /* 0x0000000111117810 */ /* 0x000fe20007ffe0ff */
[----:B-----5:R-:W-:Y:S02]  /*0800*/  FADD R7, R6, R7 ;  /* 0x0000000706077221 */ /* 0x020fe40000000000 */
[----:B------:R0:W5:Y:S01]  /*0810*/  LDG.E R6, desc[UR4][R12.64] ;  /* 0x000000040c067981 */ /* 0x000162000c1e1900 */
[----:B------:R-:W-:Y:S01]  /*0820*/  ISETP.NE.AND P0, PT, R17, RZ, PT ;  /* 0x000000ff1100720c */ /* 0x000fe20003f05270 */
[----:B0-----:R-:W-:-:S12]  /*0830*/  IMAD.WIDE R12, R16, 0x4, R12 ;  /* 0x00000004100c7825 */ /* 0x001fd800078e020c */
[----:B------:R-:W-:Y:S05]  /*0840*/  @P0 BRA `(.L_x_12) ;  /* 0xfffffffc00e80947 */ /* 0x000fea000383ffff */
.L_x_7:
[----:B------:R-:W1:Y:S01]  /*0850*/  LDC.64 R4, c[0x0][0x390] ;  /* 0x0000e400ff047b82 */ /* 0x000e620000000a00 */
[----:B------:R-:W-:-:S05]  /*0860*/  IADD3 R3, PT, PT, R0, R3, RZ ;  /* 0x0000000300037210 */ /* 0x000fca0007ffe0ff */
[----:B-1----:R-:W-:-:S05]  /*0870*/  IMAD.WIDE.U32 R2, R3, 0x4, R4 ;  /* 0x0000000403027825 */ /* 0x002fca00078e0004 */
[----:B------:R-:W-:Y:S01]  /*0880*/  STG.E desc[UR4][R2.64], R7 ;  /* 0x0000000702007986 */ /* 0x000fe2000c101904 */
[----:B------:R-:W-:Y:S05]  /*0890*/  EXIT ;  /* 0x000000000000794d */ /* 0x000fea0003800000 */
.L_x_13:
        /* <DEDUP_REMOVED lines=14> */
.L_x_15:


//--------------------- .nv.shared.reserved.0     --------------------------
	.section	.nv.shared.reserved.0,"aw",@nobits
	.weak		__nv_reservedSMEM_offset_0_alias
	.size		__nv_reservedSMEM_offset_0_alias, 0, 64
	.other		__nv_reservedSMEM_offset_0_alias,@"STO_CUDA_RESERVED_SHARED STV_DEFAULT"
__nv_reservedSMEM_offset_0_alias:
	.zero		0
	.zero		64


//--------------------- .nv.constant0._Z11my_checksumiiPdS_ --------------------------
	.section	.nv.constant0._Z11my_checksumiiPdS_,"a",@progbits
	.sectionflags	@""
	.align	4
.nv.constant0._Z11my_checksumiiPdS_:
	.zero		920


//--------------------- .nv.constant0._Z11my_checksumiiPfS_ --------------------------
	.section	.nv.constant0._Z11my_checksumiiPfS_,"a",@progbits
	.sectionflags	@""
	.align	4
.nv.constant0._Z11my_checksumiiPfS_:
	.zero		920


//--------------------- SYMBOLS --------------------------

	.type		.nv.reservedSmem.offset0,@object
	.size		.nv.reservedSmem.offset0,0x4
